//
// Generated by NVIDIA NVVM Compiler
//
// Compiler Build ID: CL-36424714
// Cuda compilation tools, release 13.0, V13.0.88
// Based on NVVM 20.0.0
//

.version 9.0
.target sm_100
.address_size 64

	// .globl	_Z5saxpyifPfS_

.visible .entry _Z5saxpyifPfS_(
	.param .u32 _Z5saxpyifPfS__param_0,
	.param .f32 _Z5saxpyifPfS__param_1,
	.param .u64 .ptr .align 1 _Z5saxpyifPfS__param_2,
	.param .u64 .ptr .align 1 _Z5saxpyifPfS__param_3
)
{
	.reg .pred 	%p<2>;
	.reg .b32 	%r<8>;
	.reg .b32 	%f<3>;
	.reg .b64 	%rd<9>;

	ld.param.u64 	%rd2, [_Z5saxpyifPfS__param_2];
	ld.param.u64 	%rd1, [_Z5saxpyifPfS__param_3];
	cvta.to.global.u64 	%rd3, %rd2;
	mov.u32 	%r2, %ctaid.x;
	mov.u32 	%r3, %ntid.x;
	mov.u32 	%r4, %tid.x;
	mad.lo.s32 	%r5, %r2, %r3, %r4;
	mul.wide.s32 	%rd4, %r5, 4;
	add.s64 	%rd5, %rd3, %rd4;
	ld.global.f32 	%f1, [%rd5];
	cvt.rzi.s32.f32 	%r6, %f1;
	ld.global.f32 	%f2, [%rd5+4];
	cvt.rzi.s32.f32 	%r1, %f2;
	setp.ge.s32 	%p1, %r6, %r1;
	@%p1 bra 	$L__BB0_2;
	cvta.to.global.u64 	%rd6, %rd1;
	mul.wide.s32 	%rd7, %r1, 4;
	add.s64 	%rd8, %rd6, %rd7;
	mov.b32 	%r7, 0;
	st.global.u32 	[%rd8], %r7;
$L__BB0_2:
	ret;

}


// ===== COMPILED SASS (sm_100) =====

	.target	sm_100

	.elftype	@"ET_EXEC"


//--------------------- .note.nv.tkinfo           --------------------------
	.section	.note.nv.tkinfo,"",@"SHT_NOTE"
	.sectionflags	@"SHF_NOTE_NV_TKINFO"
	.tkinfo
        /*0018*/ 	.word	0x00000002
        /*0030*/ 	.string	""
        /*0030*/ 	.string	"ptxas"
        /*0030*/ 	.string	"Cuda compilation tools, release 13.0, V13.0.88"
        /*0030*/ 	.string	"Build cuda_13.0.r13.0/compiler.36424714_0"
        /*0030*/ 	.string	"-arch sm_100 -m 64 "



//--------------------- .note.nv.cuinfo           --------------------------
	.section	.note.nv.cuinfo,"",@"SHT_NOTE"
	.sectionflags	@"SHF_NOTE_NV_CUINFO"
        /*0018*/ 	.short	0x0002
        /*001a*/ 	.short	0x0064
        /*001c*/ 	.short	0x0082
	.zero		2


//--------------------- .nv.info                  --------------------------
	.section	.nv.info,"",@"SHT_CUDA_INFO"
	.align	4


	//----- nvinfo : EIATTR_REGCOUNT
	.align		4
        /*0000*/ 	.byte	0x04, 0x2f
        /*0002*/ 	.short	(.L_1 - .L_0)
	.align		4
.L_0:
        /*0004*/ 	.word	index@(_Z5saxpyifPfS_)
        /*0008*/ 	.word	0x00000008


	//----- nvinfo : EIATTR_FRAME_SIZE
	.align		4
.L_1:
        /*000c*/ 	.byte	0x04, 0x11
        /*000e*/ 	.short	(.L_3 - .L_2)
	.align		4
.L_2:
        /*0010*/ 	.word	index@(_Z5saxpyifPfS_)
        /*0014*/ 	.word	0x00000000


	//----- nvinfo : EIATTR_MIN_STACK_SIZE
	.align		4
.L_3:
        /*0018*/ 	.byte	0x04, 0x12
        /*001a*/ 	.short	(.L_5 - .L_4)
	.align		4
.L_4:
        /*001c*/ 	.word	index@(_Z5saxpyifPfS_)
        /*0020*/ 	.word	0x00000000
.L_5:


//--------------------- .nv.compat                --------------------------
	.section	.nv.compat,"",@"SHT_CUDA_COMPAT_INFO"
	.align	4
        /*0000*/ 	.byte	0x02, 0x09, 0x00, 0x00, 0x02, 0x02, 0x01, 0x00, 0x02, 0x05, 0x05, 0x00, 0x03, 0x07, 0x01, 0x01
        /*0010*/ 	.byte	0x02, 0x03, 0x00, 0x00, 0x02, 0x06, 0x01, 0x00, 0x04, 0x0b, 0x08, 0x00, 0x09, 0x00, 0x00, 0x00
        /*0020*/ 	.byte	0x00, 0x00, 0x00, 0x00


//--------------------- .nv.info._Z5saxpyifPfS_   --------------------------
	.section	.nv.info._Z5saxpyifPfS_,"",@"SHT_CUDA_INFO"
	.sectionflags	@""
	.align	4


	//----- nvinfo : EIATTR_CUDA_API_VERSION
	.align		4
        /*0000*/ 	.byte	0x04, 0x37
        /*0002*/ 	.short	(.L_7 - .L_6)
.L_6:
        /*0004*/ 	.word	0x00000082


	//----- nvinfo : EIATTR_KPARAM_INFO
	.align		4
.L_7:
        /*0008*/ 	.byte	0x04, 0x17
        /*000a*/ 	.short	(.L_9 - .L_8)
.L_8:
        /*000c*/ 	.word	0x00000000
        /*0010*/ 	.short	0x0003
        /*0012*/ 	.short	0x0010
        /*0014*/ 	.byte	0x00, 0xf5, 0x21, 0x00


	//----- nvinfo : EIATTR_KPARAM_INFO
	.align		4
.L_9:
        /*0018*/ 	.byte	0x04, 0x17
        /*001a*/ 	.short	(.L_11 - .L_10)
.L_10:
        /*001c*/ 	.word	0x00000000
        /*0020*/ 	.short	0x0002
        /*0022*/ 	.short	0x0008
        /*0024*/ 	.byte	0x00, 0xf5, 0x21, 0x00


	//----- nvinfo : EIATTR_KPARAM_INFO
	.align		4
.L_11:
        /*0028*/ 	.byte	0x04, 0x17
        /*002a*/ 	.short	(.L_13 - .L_12)
.L_12:
        /*002c*/ 	.word	0x00000000
        /*0030*/ 	.short	0x0001
        /*0032*/ 	.short	0x0004
        /*0034*/ 	.byte	0x00, 0xf0, 0x11, 0x00


	//----- nvinfo : EIATTR_KPARAM_INFO
	.align		4
.L_13:
        /*0038*/ 	.byte	0x04, 0x17
        /*003a*/ 	.short	(.L_15 - .L_14)
.L_14:
        /*003c*/ 	.word	0x00000000
        /*0040*/ 	.short	0x0000
        /*0042*/ 	.short	0x0000
        /*0044*/ 	.byte	0x00, 0xf0, 0x11, 0x00


	//----- nvinfo : EIATTR_SPARSE_MMA_MASK
	.align		4
.L_15:
        /*0048*/ 	.byte	0x03, 0x50
        /*004a*/ 	.short	0x0000


	//----- nvinfo : EIATTR_MAXREG_COUNT
	.align		4
        /*004c*/ 	.byte	0x03, 0x1b
        /*004e*/ 	.short	0x00ff


	//----- nvinfo : EIATTR_MERCURY_ISA_VERSION
	.align		4
        /*0050*/ 	.byte	0x03, 0x5f
        /*0052*/ 	.short	0x0101


	//----- nvinfo : EIATTR_VRC_CTA_INIT_COUNT
	.align		4
        /*0054*/ 	.byte	0x02, 0x4a
	.zero		1
	.zero		1


	//----- nvinfo : EIATTR_EXIT_INSTR_OFFSETS
	.align		4
        /*0058*/ 	.byte	0x04, 0x1c
        /*005a*/ 	.short	(.L_17 - .L_16)


	//   ....[0]....
.L_16:
        /*005c*/ 	.word	0x000000d0


	//   ....[1]....
        /*0060*/ 	.word	0x00000110


	//----- nvinfo : EIATTR_CBANK_PARAM_SIZE
	.align		4
.L_17:
        /*0064*/ 	.byte	0x03, 0x19
        /*0066*/ 	.short	0x0018


	//----- nvinfo : EIATTR_PARAM_CBANK
	.align		4
        /*0068*/ 	.byte	0x04, 0x0a
        /*006a*/ 	.short	(.L_19 - .L_18)
	.align		4
.L_18:
        /*006c*/ 	.word	index@(.nv.constant0._Z5saxpyifPfS_)
        /*0070*/ 	.short	0x0380
        /*0072*/ 	.short	0x0018


	//----- nvinfo : EIATTR_SW_WAR
	.align		4
.L_19:
        /*0074*/ 	.byte	0x04, 0x36
        /*0076*/ 	.short	(.L_21 - .L_20)
.L_20:
        /*0078*/ 	.word	0x00000008
.L_21:


//--------------------- .nv.callgraph             --------------------------
	.section	.nv.callgraph,"",@"SHT_CUDA_CALLGRAPH"
	.align	4
	.sectionentsize	8
	.align		4
        /*0000*/ 	.word	0x00000000
	.align		4
        /*0004*/ 	.word	0xffffffff
	.align		4
        /*0008*/ 	.word	0x00000000
	.align		4
        /*000c*/ 	.word	0xfffffffe
	.align		4
        /*0010*/ 	.word	0x00000000
	.align		4
        /*0014*/ 	.word	0xfffffffd
	.align		4
        /*0018*/ 	.word	0x00000000
	.align		4
        /*001c*/ 	.word	0xfffffffc


//--------------------- .text._Z5saxpyifPfS_      --------------------------
	.section	.text._Z5saxpyifPfS_,"ax",@progbits
	.align	128
        .global         _Z5saxpyifPfS_
        .type           _Z5saxpyifPfS_,@function
        .size           _Z5saxpyifPfS_,(.L_x_1 - _Z5saxpyifPfS_)
        .other          _Z5saxpyifPfS_,@"STO_CUDA_ENTRY STV_DEFAULT"
_Z5saxpyifPfS_:
.text._Z5saxpyifPfS_:
[----:B------:R-:W-:Y:S01]  /*0000*/  LDC R1, c[0x0][0x37c] ;  /* 0x0000df00ff017b82 */ /* 0x000fe20000000800 */
[----:B------:R-:W0:Y:S07]  /*0010*/  S2R R0, SR_TID.X ;  /* 0x0000000000007919 */ /* 0x000e2e0000002100 */
[----:B------:R-:W0:Y:S01]  /*0020*/  S2UR UR6, SR_CTAID.X ;  /* 0x00000000000679c3 */ /* 0x000e220000002500 */
[----:B------:R-:W1:Y:S07]  /*0030*/  LDCU.64 UR4, c[0x0][0x358] ;  /* 0x00006b00ff0477ac */ /* 0x000e6e0008000a00 */
[----:B------:R-:W0:Y:S08]  /*0040*/  LDC R5, c[0x0][0x360] ;  /* 0x0000d800ff057b82 */ /* 0x000e300000000800 */
[----:B------:R-:W2:Y:S01]  /*0050*/  LDC.64 R2, c[0x0][0x388] ;  /* 0x0000e200ff027b82 */ /* 0x000ea20000000a00 */
[----:B0-----:R-:W-:-:S04]  /*0060*/  IMAD R5, R5, UR6, R0 ;  /* 0x0000000605057c24 */ /* 0x001fc8000f8e0200 */
[----:B--2---:R-:W-:-:S05]  /*0070*/  IMAD.WIDE R2, R5, 0x4, R2 ;  /* 0x0000000405027825 */ /* 0x004fca00078e0202 */
[----:B-1----:R-:W2:Y:S04]  /*0080*/  LDG.E R0, desc[UR4][R2.64] ;  /* 0x0000000402007981 */ /* 0x002ea8000c1e1900 */
[----:B------:R-:W3:Y:S01]  /*0090*/  LDG.E R4, desc[UR4][R2.64+0x4] ;  /* 0x0000040402047981 */ /* 0x000ee2000c1e1900 */
[----:B--2---:R-:W-:Y:S08]  /*00a0*/  F2I.TRUNC.NTZ R0, R0 ;  /* 0x0000000000007305 */ /* 0x004ff0000020f100 */
[----:B---3--:R-:W0:Y:S02]  /*00b0*/  F2I.TRUNC.NTZ R5, R4 ;  /* 0x0000000400057305 */ /* 0x008e24000020f100 */
[----:B0-----:R-:W-:-:S13]  /*00c0*/  ISETP.GE.AND P0, PT, R0, R5, PT ;  /* 0x000000050000720c */ /* 0x001fda0003f06270 */
[----:B------:R-:W-:Y:S05]  /*00d0*/  @P0 EXIT ;  /* 0x000000000000094d */ /* 0x000fea0003800000 */
[----:B------:R-:W0:Y:S02]  /*00e0*/  LDC.64 R2, c[0x0][0x390] ;  /* 0x0000e400ff027b82 */ /* 0x000e240000000a00 */
[----:B0-----:R-:W-:-:S05]  /*00f0*/  IMAD.WIDE R2, R5, 0x4, R2 ;  /* 0x0000000405027825 */ /* 0x001fca00078e0202 */
[----:B------:R-:W-:Y:S01]  /*0100*/  STG.E desc[UR4][R2.64], RZ ;  /* 0x000000ff02007986 */ /* 0x000fe2000c101904 */
[----:B------:R-:W-:Y:S05]  /*0110*/  EXIT ;  /* 0x000000000000794d */ /* 0x000fea0003800000 */
.L_x_0:
[----:B------:R-:W-:-:S00]  /*0120*/  BRA `(.L_x_0) ;  /* 0xfffffffc00fc7947 */ /* 0x000fc0000383ffff */
[----:B------:R-:W-:-:S00]  /*0130*/  NOP ;  /* 0x0000000000007918 */ /* 0x000fc00000000000 */
        /* <DEDUP_REMOVED lines=12> */
.L_x_1:


//--------------------- .nv.shared.reserved.0     --------------------------
	.section	.nv.shared.reserved.0,"aw",@nobits
	.weak		__nv_reservedSMEM_offset_0_alias
	.size		__nv_reservedSMEM_offset_0_alias, 0, 64
	.other		__nv_reservedSMEM_offset_0_alias,@"STO_CUDA_RESERVED_SHARED STV_DEFAULT"
__nv_reservedSMEM_offset_0_alias:
	.zero		0
	.zero		64


//--------------------- .nv.constant0._Z5saxpyifPfS_ --------------------------
	.section	.nv.constant0._Z5saxpyifPfS_,"a",@progbits
	.sectionflags	@""
	.align	4
.nv.constant0._Z5saxpyifPfS_:
	.zero		920


//--------------------- SYMBOLS --------------------------

	.type		.nv.reservedSmem.offset0,@object
	.size		.nv.reservedSmem.offset0,0x4
